//
// Generated by NVIDIA NVVM Compiler
//
// Compiler Build ID: CL-36424714
// Cuda compilation tools, release 13.0, V13.0.88
// Based on NVVM 20.0.0
//

.version 9.0
.target sm_100
.address_size 64

	// .globl	_Z14softmax_kernelPKfPfi
// _ZZ14softmax_kernelPKfPfiE4smem has been demoted
// _ZZ14softmax_kernelPKfPfiE7max_mem has been demoted
// _ZZ14softmax_kernelPKfPfiE5max_x has been demoted
// _ZZ14softmax_kernelPKfPfiE9total_sum has been demoted

.visible .entry _Z14softmax_kernelPKfPfi(
	.param .u64 .ptr .align 1 _Z14softmax_kernelPKfPfi_param_0,
	.param .u64 .ptr .align 1 _Z14softmax_kernelPKfPfi_param_1,
	.param .u32 _Z14softmax_kernelPKfPfi_param_2
)
{
	.reg .pred 	%p<13>;
	.reg .b32 	%r<40>;
	.reg .b32 	%f<98>;
	.reg .b64 	%rd<10>;
	// demoted variable
	.shared .align 4 .b8 _ZZ14softmax_kernelPKfPfiE4smem[2048];
	// demoted variable
	.shared .align 4 .b8 _ZZ14softmax_kernelPKfPfiE7max_mem[2048];
	// demoted variable
	.shared .align 4 .f32 _ZZ14softmax_kernelPKfPfiE5max_x;
	// demoted variable
	.shared .align 4 .f32 _ZZ14softmax_kernelPKfPfiE9total_sum;
	ld.param.u64 	%rd4, [_Z14softmax_kernelPKfPfi_param_0];
	ld.param.u64 	%rd3, [_Z14softmax_kernelPKfPfi_param_1];
	ld.param.u32 	%r15, [_Z14softmax_kernelPKfPfi_param_2];
	cvta.to.global.u64 	%rd1, %rd4;
	mov.u32 	%r1, %tid.x;
	mov.u32 	%r2, %ntid.x;
	mov.u32 	%r16, %ctaid.x;
	mad.lo.s32 	%r39, %r2, %r16, %r1;
	setp.ge.s32 	%p1, %r39, %r15;
	mov.f32 	%f92, 0f00000000;
	mov.f32 	%f93, 0fFF800000;
	@%p1 bra 	$L__BB0_6;
	mov.u32 	%r17, %nctaid.x;
	mul.lo.s32 	%r4, %r2, %r17;
	mov.f32 	%f93, 0fFF800000;
	mov.f32 	%f92, 0f00000000;
	mov.u32 	%r37, %r39;
$L__BB0_2:
	mul.wide.s32 	%rd5, %r37, 4;
	add.s64 	%rd6, %rd1, %rd5;
	ld.global.f32 	%f3, [%rd6];
	setp.leu.f32 	%p2, %f3, %f93;
	@%p2 bra 	$L__BB0_4;
	sub.f32 	%f30, %f93, %f3;
	fma.rn.f32 	%f31, %f30, 0f3BBB989D, 0f3F000000;
	cvt.sat.f32.f32 	%f32, %f31;
	mov.f32 	%f33, 0f4B400001;
	mov.f32 	%f34, 0f437C0000;
	fma.rm.f32 	%f35, %f32, %f34, %f33;
	add.f32 	%f36, %f35, 0fCB40007F;
	neg.f32 	%f37, %f36;
	fma.rn.f32 	%f38, %f30, 0f3FB8AA3B, %f37;
	fma.rn.f32 	%f39, %f30, 0f32A57060, %f38;
	mov.b32 	%r20, %f35;
	shl.b32 	%r21, %r20, 23;
	mov.b32 	%f40, %r21;
	ex2.approx.ftz.f32 	%f41, %f39;
	mul.f32 	%f42, %f41, %f40;
	fma.rn.f32 	%f92, %f92, %f42, 0f3F800000;
	mov.f32 	%f93, %f3;
	bra.uni 	$L__BB0_5;
$L__BB0_4:
	sub.f32 	%f18, %f3, %f93;
	fma.rn.f32 	%f19, %f18, 0f3BBB989D, 0f3F000000;
	cvt.sat.f32.f32 	%f20, %f19;
	mov.f32 	%f21, 0f4B400001;
	mov.f32 	%f22, 0f437C0000;
	fma.rm.f32 	%f23, %f20, %f22, %f21;
	add.f32 	%f24, %f23, 0fCB40007F;
	neg.f32 	%f25, %f24;
	fma.rn.f32 	%f26, %f18, 0f3FB8AA3B, %f25;
	fma.rn.f32 	%f27, %f18, 0f32A57060, %f26;
	mov.b32 	%r18, %f23;
	shl.b32 	%r19, %r18, 23;
	mov.b32 	%f28, %r19;
	ex2.approx.ftz.f32 	%f29, %f27;
	fma.rn.f32 	%f92, %f29, %f28, %f92;
$L__BB0_5:
	add.s32 	%r37, %r37, %r4;
	setp.lt.s32 	%p3, %r37, %r15;
	@%p3 bra 	$L__BB0_2;
$L__BB0_6:
	shl.b32 	%r22, %r1, 2;
	mov.u32 	%r23, _ZZ14softmax_kernelPKfPfiE4smem;
	add.s32 	%r7, %r23, %r22;
	st.shared.f32 	[%r7], %f92;
	mov.u32 	%r24, _ZZ14softmax_kernelPKfPfiE7max_mem;
	add.s32 	%r8, %r24, %r22;
	st.shared.f32 	[%r8], %f93;
	bar.sync 	0;
	setp.lt.u32 	%p4, %r2, 2;
	@%p4 bra 	$L__BB0_13;
	mov.u32 	%r38, %r2;
$L__BB0_8:
	mov.u32 	%r9, %r38;
	shr.u32 	%r38, %r9, 1;
	setp.ge.u32 	%p5, %r1, %r38;
	add.s32 	%r26, %r38, %r1;
	setp.ge.s32 	%p6, %r26, %r15;
	or.pred  	%p7, %p5, %p6;
	@%p7 bra 	$L__BB0_12;
	ld.shared.f32 	%f10, [%r8];
	shl.b32 	%r11, %r38, 2;
	add.s32 	%r27, %r8, %r11;
	ld.shared.f32 	%f11, [%r27];
	setp.geu.f32 	%p8, %f10, %f11;
	@%p8 bra 	$L__BB0_11;
	ld.shared.f32 	%f59, [%r7];
	sub.f32 	%f60, %f10, %f11;
	fma.rn.f32 	%f61, %f60, 0f3BBB989D, 0f3F000000;
	cvt.sat.f32.f32 	%f62, %f61;
	mov.f32 	%f63, 0f4B400001;
	mov.f32 	%f64, 0f437C0000;
	fma.rm.f32 	%f65, %f62, %f64, %f63;
	add.f32 	%f66, %f65, 0fCB40007F;
	neg.f32 	%f67, %f66;
	fma.rn.f32 	%f68, %f60, 0f3FB8AA3B, %f67;
	fma.rn.f32 	%f69, %f60, 0f32A57060, %f68;
	mov.b32 	%r31, %f65;
	shl.b32 	%r32, %r31, 23;
	mov.b32 	%f70, %r32;
	ex2.approx.ftz.f32 	%f71, %f69;
	mul.f32 	%f72, %f71, %f70;
	add.s32 	%r33, %r7, %r11;
	ld.shared.f32 	%f73, [%r33];
	fma.rn.f32 	%f74, %f59, %f72, %f73;
	st.shared.f32 	[%r7], %f74;
	st.shared.f32 	[%r8], %f11;
	bra.uni 	$L__BB0_12;
$L__BB0_11:
	ld.shared.f32 	%f43, [%r7];
	sub.f32 	%f44, %f11, %f10;
	fma.rn.f32 	%f45, %f44, 0f3BBB989D, 0f3F000000;
	cvt.sat.f32.f32 	%f46, %f45;
	mov.f32 	%f47, 0f4B400001;
	mov.f32 	%f48, 0f437C0000;
	fma.rm.f32 	%f49, %f46, %f48, %f47;
	add.f32 	%f50, %f49, 0fCB40007F;
	neg.f32 	%f51, %f50;
	fma.rn.f32 	%f52, %f44, 0f3FB8AA3B, %f51;
	fma.rn.f32 	%f53, %f44, 0f32A57060, %f52;
	mov.b32 	%r28, %f49;
	shl.b32 	%r29, %r28, 23;
	mov.b32 	%f54, %r29;
	ex2.approx.ftz.f32 	%f55, %f53;
	mul.f32 	%f56, %f55, %f54;
	add.s32 	%r30, %r7, %r11;
	ld.shared.f32 	%f57, [%r30];
	fma.rn.f32 	%f58, %f57, %f56, %f43;
	st.shared.f32 	[%r7], %f58;
$L__BB0_12:
	bar.sync 	0;
	setp.gt.u32 	%p9, %r9, 3;
	@%p9 bra 	$L__BB0_8;
$L__BB0_13:
	setp.ne.s32 	%p10, %r1, 0;
	@%p10 bra 	$L__BB0_15;
	ld.shared.f32 	%f75, [_ZZ14softmax_kernelPKfPfiE7max_mem];
	st.shared.f32 	[_ZZ14softmax_kernelPKfPfiE5max_x], %f75;
	ld.shared.f32 	%f76, [_ZZ14softmax_kernelPKfPfiE4smem];
	st.shared.f32 	[_ZZ14softmax_kernelPKfPfiE9total_sum], %f76;
$L__BB0_15:
	setp.ge.s32 	%p11, %r39, %r15;
	bar.sync 	0;
	@%p11 bra 	$L__BB0_18;
	ld.shared.f32 	%f12, [_ZZ14softmax_kernelPKfPfiE5max_x];
	ld.shared.f32 	%f13, [_ZZ14softmax_kernelPKfPfiE9total_sum];
	mov.u32 	%r34, %nctaid.x;
	mul.lo.s32 	%r12, %r2, %r34;
	cvta.to.global.u64 	%rd2, %rd3;
$L__BB0_17:
	mul.wide.s32 	%rd7, %r39, 4;
	add.s64 	%rd8, %rd1, %rd7;
	ld.global.f32 	%f77, [%rd8];
	sub.f32 	%f78, %f77, %f12;
	fma.rn.f32 	%f79, %f78, 0f3BBB989D, 0f3F000000;
	cvt.sat.f32.f32 	%f80, %f79;
	mov.f32 	%f81, 0f4B400001;
	mov.f32 	%f82, 0f437C0000;
	fma.rm.f32 	%f83, %f80, %f82, %f81;
	add.f32 	%f84, %f83, 0fCB40007F;
	neg.f32 	%f85, %f84;
	fma.rn.f32 	%f86, %f78, 0f3FB8AA3B, %f85;
	fma.rn.f32 	%f87, %f78, 0f32A57060, %f86;
	mov.b32 	%r35, %f83;
	shl.b32 	%r36, %r35, 23;
	mov.b32 	%f88, %r36;
	ex2.approx.ftz.f32 	%f89, %f87;
	mul.f32 	%f90, %f89, %f88;
	div.rn.f32 	%f91, %f90, %f13;
	add.s64 	%rd9, %rd2, %rd7;
	st.global.f32 	[%rd9], %f91;
	add.s32 	%r39, %r39, %r12;
	setp.lt.s32 	%p12, %r39, %r15;
	@%p12 bra 	$L__BB0_17;
$L__BB0_18:
	ret;

}


// ===== COMPILED SASS (sm_100) =====

	.target	sm_100

	.elftype	@"ET_EXEC"


//--------------------- .note.nv.tkinfo           --------------------------
	.section	.note.nv.tkinfo,"",@"SHT_NOTE"
	.sectionflags	@"SHF_NOTE_NV_TKINFO"
	.tkinfo
        /*0018*/ 	.word	0x00000002
        /*0030*/ 	.string	""
        /*0030*/ 	.string	"ptxas"
        /*0030*/ 	.string	"Cuda compilation tools, release 13.0, V13.0.88"
        /*0030*/ 	.string	"Build cuda_13.0.r13.0/compiler.36424714_0"
        /*0030*/ 	.string	"-arch sm_100 -m 64 "



//--------------------- .note.nv.cuinfo           --------------------------
	.section	.note.nv.cuinfo,"",@"SHT_NOTE"
	.sectionflags	@"SHF_NOTE_NV_CUINFO"
        /*0018*/ 	.short	0x0002
        /*001a*/ 	.short	0x0064
        /*001c*/ 	.short	0x0082
	.zero		2


//--------------------- .nv.info                  --------------------------
	.section	.nv.info,"",@"SHT_CUDA_INFO"
	.align	4


	//----- nvinfo : EIATTR_REGCOUNT
	.align		4
        /*0000*/ 	.byte	0x04, 0x2f
        /*0002*/ 	.short	(.L_1 - .L_0)
	.align		4
.L_0:
        /*0004*/ 	.word	index@(_Z14softmax_kernelPKfPfi)
        /*0008*/ 	.word	0x00000015


	//----- nvinfo : EIATTR_FRAME_SIZE
	.align		4
.L_1:
        /*000c*/ 	.byte	0x04, 0x11
        /*000e*/ 	.short	(.L_3 - .L_2)
	.align		4
.L_2:
        /*0010*/ 	.word	index@($__internal_0_$__cuda_sm3x_div_rn_noftz_f32_slowpath)
        /*0014*/ 	.word	0x00000000


	//----- nvinfo : EIATTR_FRAME_SIZE
	.align		4
.L_3:
        /*0018*/ 	.byte	0x04, 0x11
        /*001a*/ 	.short	(.L_5 - .L_4)
	.align		4
.L_4:
        /*001c*/ 	.word	index@(_Z14softmax_kernelPKfPfi)
        /*0020*/ 	.word	0x00000000


	//----- nvinfo : EIATTR_MIN_STACK_SIZE
	.align		4
.L_5:
        /*0024*/ 	.byte	0x04, 0x12
        /*0026*/ 	.short	(.L_7 - .L_6)
	.align		4
.L_6:
        /*0028*/ 	.word	index@(_Z14softmax_kernelPKfPfi)
        /*002c*/ 	.word	0x00000000
.L_7:


//--------------------- .nv.compat                --------------------------
	.section	.nv.compat,"",@"SHT_CUDA_COMPAT_INFO"
	.align	4
        /*0000*/ 	.byte	0x02, 0x09, 0x00, 0x00, 0x02, 0x02, 0x01, 0x00, 0x02, 0x05, 0x05, 0x00, 0x03, 0x07, 0x01, 0x01
        /*0010*/ 	.byte	0x02, 0x03, 0x00, 0x00, 0x02, 0x06, 0x01, 0x00, 0x04, 0x0b, 0x08, 0x00, 0x01, 0x00, 0x00, 0x00
        /*0020*/ 	.byte	0x00, 0x00, 0x00, 0x00


//--------------------- .nv.info._Z14softmax_kernelPKfPfi --------------------------
	.section	.nv.info._Z14softmax_kernelPKfPfi,"",@"SHT_CUDA_INFO"
	.sectionflags	@""
	.align	4


	//----- nvinfo : EIATTR_CUDA_API_VERSION
	.align		4
        /*0000*/ 	.byte	0x04, 0x37
        /*0002*/ 	.short	(.L_9 - .L_8)
.L_8:
        /*0004*/ 	.word	0x00000082


	//----- nvinfo : EIATTR_KPARAM_INFO
	.align		4
.L_9:
        /*0008*/ 	.byte	0x04, 0x17
        /*000a*/ 	.short	(.L_11 - .L_10)
.L_10:
        /*000c*/ 	.word	0x00000000
        /*0010*/ 	.short	0x0002
        /*0012*/ 	.short	0x0010
        /*0014*/ 	.byte	0x00, 0xf0, 0x11, 0x00


	//----- nvinfo : EIATTR_KPARAM_INFO
	.align		4
.L_11:
        /*0018*/ 	.byte	0x04, 0x17
        /*001a*/ 	.short	(.L_13 - .L_12)
.L_12:
        /*001c*/ 	.word	0x00000000
        /*0020*/ 	.short	0x0001
        /*0022*/ 	.short	0x0008
        /*0024*/ 	.byte	0x00, 0xf5, 0x21, 0x00


	//----- nvinfo : EIATTR_KPARAM_INFO
	.align		4
.L_13:
        /*0028*/ 	.byte	0x04, 0x17
        /*002a*/ 	.short	(.L_15 - .L_14)
.L_14:
        /*002c*/ 	.word	0x00000000
        /*0030*/ 	.short	0x0000
        /*0032*/ 	.short	0x0000
        /*0034*/ 	.byte	0x00, 0xf5, 0x21, 0x00


	//----- nvinfo : EIATTR_SPARSE_MMA_MASK
	.align		4
.L_15:
        /*0038*/ 	.byte	0x03, 0x50
        /*003a*/ 	.short	0x0000


	//----- nvinfo : EIATTR_MAXREG_COUNT
	.align		4
        /*003c*/ 	.byte	0x03, 0x1b
        /*003e*/ 	.short	0x00ff


	//----- nvinfo : EIATTR_NUM_BARRIERS
	.align		4
        /*0040*/ 	.byte	0x02, 0x4c
        /*0042*/ 	.byte	0x01
	.zero		1


	//----- nvinfo : EIATTR_MERCURY_ISA_VERSION
	.align		4
        /*0044*/ 	.byte	0x03, 0x5f
        /*0046*/ 	.short	0x0101


	//----- nvinfo : EIATTR_VRC_CTA_INIT_COUNT
	.align		4
        /*0048*/ 	.byte	0x02, 0x4a
	.zero		1
	.zero		1


	//----- nvinfo : EIATTR_EXIT_INSTR_OFFSETS
	.align		4
        /*004c*/ 	.byte	0x04, 0x1c
        /*004e*/ 	.short	(.L_17 - .L_16)


	//   ....[0]....
.L_16:
        /*0050*/ 	.word	0x00000830


	//   ....[1]....
        /*0054*/ 	.word	0x00000ac0


	//----- nvinfo : EIATTR_CRS_STACK_SIZE
	.align		4
.L_17:
        /*0058*/ 	.byte	0x04, 0x1e
        /*005a*/ 	.short	(.L_19 - .L_18)
.L_18:
        /*005c*/ 	.word	0x00000000


	//----- nvinfo : EIATTR_CBANK_PARAM_SIZE
	.align		4
.L_19:
        /*0060*/ 	.byte	0x03, 0x19
        /*0062*/ 	.short	0x0014


	//----- nvinfo : EIATTR_PARAM_CBANK
	.align		4
        /*0064*/ 	.byte	0x04, 0x0a
        /*0066*/ 	.short	(.L_21 - .L_20)
	.align		4
.L_20:
        /*0068*/ 	.word	index@(.nv.constant0._Z14softmax_kernelPKfPfi)
        /*006c*/ 	.short	0x0380
        /*006e*/ 	.short	0x0014


	//----- nvinfo : EIATTR_SW_WAR
	.align		4
.L_21:
        /*0070*/ 	.byte	0x04, 0x36
        /*0072*/ 	.short	(.L_23 - .L_22)
.L_22:
        /*0074*/ 	.word	0x00000008
.L_23:


//--------------------- .nv.callgraph             --------------------------
	.section	.nv.callgraph,"",@"SHT_CUDA_CALLGRAPH"
	.align	4
	.sectionentsize	8
	.align		4
        /*0000*/ 	.word	0x00000000
	.align		4
        /*0004*/ 	.word	0xffffffff
	.align		4
        /*0008*/ 	.word	0x00000000
	.align		4
        /*000c*/ 	.word	0xfffffffe
	.align		4
        /*0010*/ 	.word	0x00000000
	.align		4
        /*0014*/ 	.word	0xfffffffd
	.align		4
        /*0018*/ 	.word	0x00000000
	.align		4
        /*001c*/ 	.word	0xfffffffc


//--------------------- .text._Z14softmax_kernelPKfPfi --------------------------
	.section	.text._Z14softmax_kernelPKfPfi,"ax",@progbits
	.align	128
        .global         _Z14softmax_kernelPKfPfi
        .type           _Z14softmax_kernelPKfPfi,@function
        .size           _Z14softmax_kernelPKfPfi,(.L_x_26 - _Z14softmax_kernelPKfPfi)
        .other          _Z14softmax_kernelPKfPfi,@"STO_CUDA_ENTRY STV_DEFAULT"
_Z14softmax_kernelPKfPfi:
.text._Z14softmax_kernelPKfPfi:
[----:B------:R-:W-:Y:S01]  /*0000*/  LDC R1, c[0x0][0x37c] ;  /* 0x0000df00ff017b82 */ /* 0x000fe20000000800 */
[----:B------:R-:W0:Y:S01]  /*0010*/  S2R R0, SR_TID.X ;  /* 0x0000000000007919 */ /* 0x000e220000002100 */
[----:B------:R-:W0:Y:S01]  /*0020*/  LDCU UR7, c[0x0][0x360] ;  /* 0x00006c00ff0777ac */ /* 0x000e220008000800 */
[----:B------:R-:W-:Y:S01]  /*0030*/  BSSY.RECONVERGENT B0, `(.L_x_0) ;  /* 0x0000034000007945 */ /* 0x000fe20003800200 */
[----:B------:R-:W-:Y:S01]  /*0040*/  IMAD.MOV.U32 R6, RZ, RZ, RZ ;  /* 0x000000ffff067224 */ /* 0x000fe200078e00ff */
[----:B------:R-:W0:Y:S01]  /*0050*/  S2R R3, SR_CTAID.X ;  /* 0x0000000000037919 */ /* 0x000e220000002500 */
[----:B------:R-:W1:Y:S01]  /*0060*/  LDCU UR4, c[0x0][0x390] ;  /* 0x00007200ff0477ac */ /* 0x000e620008000800 */
[----:B------:R-:W-:Y:S01]  /*0070*/  MOV R9, 0xff800000 ;  /* 0xff80000000097802 */ /* 0x000fe20000000f00 */
[----:B------:R-:W2:Y:S01]  /*0080*/  LDCU.64 UR8, c[0x0][0x358] ;  /* 0x00006b00ff0877ac */ /* 0x000ea20008000a00 */
[----:B------:R-:W3:Y:S01]  /*0090*/  LDCU UR5, c[0x0][0x390] ;  /* 0x00007200ff0577ac */ /* 0x000ee20008000800 */
[----:B0-----:R-:W-:-:S02]  /*00a0*/  IMAD R2, R3, UR7, R0 ;  /* 0x0000000703027c24 */ /* 0x001fc4000f8e0200 */
[----:B-1----:R-:W-:-:S05]  /*00b0*/  IMAD.U32 R3, RZ, RZ, UR4 ;  /* 0x00000004ff037e24 */ /* 0x002fca000f8e00ff */
[----:B------:R-:W-:-:S13]  /*00c0*/  ISETP.GE.AND P0, PT, R2, R3, PT ;  /* 0x000000030200720c */ /* 0x000fda0003f06270 */
[----:B--23--:R-:W-:Y:S05]  /*00d0*/  @P0 BRA `(.L_x_1) ;  /* 0x0000000000a40947 */ /* 0x00cfea0003800000 */
[----:B------:R-:W0:Y:S01]  /*00e0*/  LDC R8, c[0x0][0x370] ;  /* 0x0000dc00ff087b82 */ /* 0x000e220000000800 */
[----:B------:R-:W-:Y:S02]  /*00f0*/  HFMA2 R6, -RZ, RZ, 0, 0 ;  /* 0x00000000ff067431 */ /* 0x000fe400000001ff */
[----:B------:R-:W-:Y:S02]  /*0100*/  IMAD.MOV.U32 R9, RZ, RZ, -0x800000 ;  /* 0xff800000ff097424 */ /* 0x000fe400078e00ff */
[----:B------:R-:W-:-:S03]  /*0110*/  IMAD.MOV.U32 R7, RZ, RZ, R2 ;  /* 0x000000ffff077224 */ /* 0x000fc600078e0002 */
[----:B------:R-:W1:Y:S01]  /*0120*/  LDC.64 R4, c[0x0][0x380] ;  /* 0x0000e000ff047b82 */ /* 0x000e620000000a00 */
[----:B0-----:R-:W-:-:S07]  /*0130*/  IMAD R8, R8, UR7, RZ ;  /* 0x0000000708087c24 */ /* 0x001fce000f8e02ff */
.L_x_5:
[----:B-1----:R-:W-:-:S05]  /*0140*/  IMAD.WIDE R10, R7, 0x4, R4 ;  /* 0x00000004070a7825 */ /* 0x002fca00078e0204 */
[----:B------:R-:W2:Y:S01]  /*0150*/  LDG.E R14, desc[UR8][R10.64] ;  /* 0x000000080a0e7981 */ /* 0x000ea2000c1e1900 */
[----:B------:R-:W-:Y:S01]  /*0160*/  IMAD.IADD R7, R8, 0x1, R7 ;  /* 0x0000000108077824 */ /* 0x000fe200078e0207 */
[----:B------:R-:W-:Y:S01]  /*0170*/  MOV R3, UR5 ;  /* 0x0000000500037c02 */ /* 0x000fe20008000f00 */
[----:B------:R-:W-:Y:S03]  /*0180*/  BSSY.RECONVERGENT B1, `(.L_x_2) ;  /* 0x000001d000017945 */ /* 0x000fe60003800200 */
[----:B------:R-:W-:Y:S02]  /*0190*/  ISETP.GE.AND P1, PT, R7, R3, PT ;  /* 0x000000030700720c */ /* 0x000fe40003f26270 */
[----:B--2---:R-:W-:-:S13]  /*01a0*/  FSETP.GT.AND P0, PT, R14, R9, PT ;  /* 0x000000090e00720b */ /* 0x004fda0003f04000 */
[----:B------:R-:W-:Y:S05]  /*01b0*/  @!P0 BRA `(.L_x_3) ;  /* 0x0000000000388947 */ /* 0x000fea0003800000 */
[----:B------:R-:W-:Y:S01]  /*01c0*/  MOV R10, 0x3bbb989d ;  /* 0x3bbb989d000a7802 */ /* 0x000fe20000000f00 */
[----:B------:R-:W-:Y:S01]  /*01d0*/  FADD R9, R9, -R14 ;  /* 0x8000000e09097221 */ /* 0x000fe20000000000 */
[----:B------:R-:W-:-:S03]  /*01e0*/  IMAD.MOV.U32 R11, RZ, RZ, 0x437c0000 ;  /* 0x437c0000ff0b7424 */ /* 0x000fc600078e00ff */
[----:B------:R-:W-:-:S04]  /*01f0*/  FFMA.SAT R10, R9, R10, 0.5 ;  /* 0x3f000000090a7423 */ /* 0x000fc8000000200a */
[----:B------:R-:W-:-:S04]  /*0200*/  FFMA.RM R10, R10, R11, 12582913 ;  /* 0x4b4000010a0a7423 */ /* 0x000fc8000000400b */
[C---:B------:R-:W-:Y:S01]  /*0210*/  FADD R12, R10.reuse, -12583039 ;  /* 0xcb40007f0a0c7421 */ /* 0x040fe20000000000 */
[----:B------:R-:W-:-:S03]  /*0220*/  SHF.L.U32 R10, R10, 0x17, RZ ;  /* 0x000000170a0a7819 */ /* 0x000fc600000006ff */
[----:B------:R-:W-:-:S04]  /*0230*/  FFMA R12, R9, 1.4426950216293334961, -R12 ;  /* 0x3fb8aa3b090c7823 */ /* 0x000fc8000000080c */
[----:B------:R-:W-:-:S04]  /*0240*/  FFMA R12, R9, 1.925963033500011079e-08, R12 ;  /* 0x32a57060090c7823 */ /* 0x000fc8000000000c */
[----:B------:R-:W0:Y:S02]  /*0250*/  MUFU.EX2 R9, R12 ;  /* 0x0000000c00097308 */ /* 0x000e240000000800 */
[----:B0-----:R-:W-:Y:S01]  /*0260*/  FMUL R11, R10, R9 ;  /* 0x000000090a0b7220 */ /* 0x001fe20000400000 */
[----:B------:R-:W-:-:S03]  /*0270*/  IMAD.MOV.U32 R9, RZ, RZ, R14 ;  /* 0x000000ffff097224 */ /* 0x000fc600078e000e */
[----:B------:R-:W-:Y:S01]  /*0280*/  FFMA R6, R11, R6, 1 ;  /* 0x3f8000000b067423 */ /* 0x000fe20000000006 */
[----:B------:R-:W-:Y:S06]  /*0290*/  BRA `(.L_x_4) ;  /* 0x00000000002c7947 */ /* 0x000fec0003800000 */
.L_x_3:
[----:B------:R-:W-:Y:S02]  /*02a0*/  HFMA2 R11, -RZ, RZ, 0.96630859375, -0.0022525787353515625 ;  /* 0x3bbb989dff0b7431 */ /* 0x000fe400000001ff */
[----:B------:R-:W-:Y:S01]  /*02b0*/  FADD R10, -R9, R14 ;  /* 0x0000000e090a7221 */ /* 0x000fe20000000100 */
[----:B------:R-:W-:-:S03]  /*02c0*/  IMAD.MOV.U32 R12, RZ, RZ, 0x437c0000 ;  /* 0x437c0000ff0c7424 */ /* 0x000fc600078e00ff */
[----:B------:R-:W-:-:S04]  /*02d0*/  FFMA.SAT R11, R10, R11, 0.5 ;  /* 0x3f0000000a0b7423 */ /* 0x000fc8000000200b */
[----:B------:R-:W-:-:S04]  /*02e0*/  FFMA.RM R11, R11, R12, 12582913 ;  /* 0x4b4000010b0b7423 */ /* 0x000fc8000000400c */
[C---:B------:R-:W-:Y:S01]  /*02f0*/  FADD R13, R11.reuse, -12583039 ;  /* 0xcb40007f0b0d7421 */ /* 0x040fe20000000000 */
[----:B------:R-:W-:-:S03]  /*0300*/  SHF.L.U32 R11, R11, 0x17, RZ ;  /* 0x000000170b0b7819 */ /* 0x000fc600000006ff */
[----:B------:R-:W-:-:S04]  /*0310*/  FFMA R13, R10, 1.4426950216293334961, -R13 ;  /* 0x3fb8aa3b0a0d7823 */ /* 0x000fc8000000080d */
[----:B------:R-:W-:-:S06]  /*0320*/  FFMA R13, R10, 1.925963033500011079e-08, R13 ;  /* 0x32a570600a0d7823 */ /* 0x000fcc000000000d */
[----:B------:R-:W0:Y:S02]  /*0330*/  MUFU.EX2 R13, R13 ;  /* 0x0000000d000d7308 */ /* 0x000e240000000800 */
[----:B0-----:R-:W-:-:S07]  /*0340*/  FFMA R6, R11, R13, R6 ;  /* 0x0000000d0b067223 */ /* 0x001fce0000000006 */
.L_x_4:
[----:B------:R-:W-:Y:S05]  /*0350*/  BSYNC.RECONVERGENT B1 ;  /* 0x0000000000017941 */ /* 0x000fea0003800200 */
.L_x_2:
[----:B------:R-:W-:Y:S05]  /*0360*/  @!P1 BRA `(.L_x_5) ;  /* 0xfffffffc00749947 */ /* 0x000fea000383ffff */
.L_x_1:
[----:B------:R-:W-:Y:S05]  /*0370*/  BSYNC.RECONVERGENT B0 ;  /* 0x0000000000007941 */ /* 0x000fea0003800200 */
.L_x_0:
[----:B------:R-:W0:Y:S01]  /*0380*/  S2UR UR6, SR_CgaCtaId ;  /* 0x00000000000679c3 */ /* 0x000e220000008800 */
[----:B------:R-:W-:Y:S01]  /*0390*/  UMOV UR4, 0x400 ;  /* 0x0000040000047882 */ /* 0x000fe20000000000 */
[----:B------:R-:W-:Y:S02]  /*03a0*/  UISETP.GE.U32.AND UP0, UPT, UR7, 0x2, UPT ;  /* 0x000000020700788c */ /* 0x000fe4000bf06070 */
[----:B------:R-:W-:Y:S02]  /*03b0*/  UIADD3 UR5, UPT, UPT, UR4, 0x800, URZ ;  /* 0x0000080004057890 */ /* 0x000fe4000fffe0ff */
[----:B0-----:R-:W-:Y:S02]  /*03c0*/  ULEA UR4, UR6, UR4, 0x18 ;  /* 0x0000000406047291 */ /* 0x001fe4000f8ec0ff */
[----:B------:R-:W-:-:S04]  /*03d0*/  ULEA UR5, UR6, UR5, 0x18 ;  /* 0x0000000506057291 */ /* 0x000fc8000f8ec0ff */
[C---:B------:R-:W-:Y:S02]  /*03e0*/  LEA R5, R0.reuse, UR4, 0x2 ;  /* 0x0000000400057c11 */ /* 0x040fe4000f8e10ff */
[----:B------:R-:W-:-:S03]  /*03f0*/  LEA R4, R0, UR5, 0x2 ;  /* 0x0000000500047c11 */ /* 0x000fc6000f8e10ff */
[----:B------:R0:W-:Y:S04]  /*0400*/  STS [R5], R6 ;  /* 0x0000000605007388 */ /* 0x0001e80000000800 */
[----:B------:R0:W-:Y:S01]  /*0410*/  STS [R4], R9 ;  /* 0x0000000904007388 */ /* 0x0001e20000000800 */
[----:B------:R-:W-:Y:S06]  /*0420*/  BAR.SYNC.DEFER_BLOCKING 0x0 ;  /* 0x0000000000007b1d */ /* 0x000fec0000010000 */
[----:B------:R-:W-:Y:S05]  /*0430*/  BRA.U !UP0, `(.L_x_6) ;  /* 0x0000000108d47547 */ /* 0x000fea000b800000 */
[----:B------:R-:W-:Y:S01]  /*0440*/  IMAD.U32 R7, RZ, RZ, UR7 ;  /* 0x00000007ff077e24 */ /* 0x000fe2000f8e00ff */
[----:B------:R-:W1:Y:S06]  /*0450*/  LDCU UR4, c[0x0][0x390] ;  /* 0x00007200ff0477ac */ /* 0x000e6c0008000800 */
.L_x_10:
[----:B0-----:R-:W-:Y:S01]  /*0460*/  MOV R6, R7 ;  /* 0x0000000700067202 */ /* 0x001fe20000000f00 */
[----:B-1----:R-:W-:Y:S01]  /*0470*/  IMAD.U32 R3, RZ, RZ, UR4 ;  /* 0x00000004ff037e24 */ /* 0x002fe2000f8e00ff */
[----:B------:R-:W-:Y:S01]  /*0480*/  SHF.R.U32.HI R7, RZ, 0x1, R7 ;  /* 0x00000001ff077819 */ /* 0x000fe20000011607 */
[----:B------:R-:W-:Y:S03]  /*0490*/  BSSY.RECONVERGENT B0, `(.L_x_7) ;  /* 0x000002c000007945 */ /* 0x000fe60003800200 */
[----:B------:R-:W-:-:S04]  /*04a0*/  IADD3 R8, PT, PT, R7, R0, RZ ;  /* 0x0000000007087210 */ /* 0x000fc80007ffe0ff */
[----:B------:R-:W-:-:S04]  /*04b0*/  ISETP.GE.AND P0, PT, R8, R3, PT ;  /* 0x000000030800720c */ /* 0x000fc80003f06270 */
[----:B------:R-:W-:-:S13]  /*04c0*/  ISETP.GE.U32.OR P0, PT, R0, R7, P0 ;  /* 0x000000070000720c */ /* 0x000fda0000706470 */
[----:B------:R-:W-:Y:S05]  /*04d0*/  @P0 BRA `(.L_x_8) ;  /* 0x00000000009c0947 */ /* 0x000fea0003800000 */
[----:B------:R-:W-:Y:S01]  /*04e0*/  IMAD R9, R7, 0x4, R4 ;  /* 0x0000000407097824 */ /* 0x000fe200078e0204 */
[----:B------:R-:W-:Y:S04]  /*04f0*/  LDS R8, [R4] ;  /* 0x0000000004087984 */ /* 0x000fe80000000800 */
[----:B------:R-:W0:Y:S02]  /*0500*/  LDS R13, [R9] ;  /* 0x00000000090d7984 */ /* 0x000e240000000800 */
[----:B0-----:R-:W-:-:S13]  /*0510*/  FSETP.GEU.AND P0, PT, R8, R13, PT ;  /* 0x0000000d0800720b */ /* 0x001fda0003f0e000 */
[----:B------:R-:W-:Y:S05]  /*0520*/  @P0 BRA `(.L_x_9) ;  /* 0x0000000000480947 */ /* 0x000fea0003800000 */
[----:B------:R-:W-:Y:S02]  /*0530*/  HFMA2 R10, -RZ, RZ, 0.96630859375, -0.0022525787353515625 ;  /* 0x3bbb989dff0a7431 */ /* 0x000fe400000001ff */
[----:B------:R-:W-:Y:S02]  /*0540*/  IMAD R11, R7, 0x4, R5 ;  /* 0x00000004070b7824 */ /* 0x000fe400078e0205 */
[----:B------:R-:W-:Y:S01]  /*0550*/  FADD R9, R8, -R13 ;  /* 0x8000000d08097221 */ /* 0x000fe20000000000 */
[----:B------:R-:W-:Y:S01]  /*0560*/  MOV R15, 0x437c0000 ;  /* 0x437c0000000f7802 */ /* 0x000fe20000000f00 */
[----:B------:R-:W-:Y:S04]  /*0570*/  LDS R8, [R5] ;  /* 0x0000000005087984 */ /* 0x000fe80000000800 */
[----:B------:R-:W0:Y:S01]  /*0580*/  LDS R11, [R11] ;  /* 0x000000000b0b7984 */ /* 0x000e220000000800 */
[----:B------:R-:W-:-:S04]  /*0590*/  FFMA.SAT R10, R9, R10, 0.5 ;  /* 0x3f000000090a7423 */ /* 0x000fc8000000200a */
[----:B------:R-:W-:-:S04]  /*05a0*/  FFMA.RM R10, R10, R15, 12582913 ;  /* 0x4b4000010a0a7423 */ /* 0x000fc8000000400f */
[C---:B------:R-:W-:Y:S01]  /*05b0*/  FADD R12, R10.reuse, -12583039 ;  /* 0xcb40007f0a0c7421 */ /* 0x040fe20000000000 */
[----:B------:R-:W-:-:S03]  /*05c0*/  IMAD.SHL.U32 R10, R10, 0x800000, RZ ;  /* 0x008000000a0a7824 */ /* 0x000fc600078e00ff */
[----:B------:R-:W-:-:S04]  /*05d0*/  FFMA R12, R9, 1.4426950216293334961, -R12 ;  /* 0x3fb8aa3b090c7823 */ /* 0x000fc8000000080c */
[----:B------:R-:W-:-:S04]  /*05e0*/  FFMA R12, R9, 1.925963033500011079e-08, R12 ;  /* 0x32a57060090c7823 */ /* 0x000fc8000000000c */
[----:B------:R-:W1:Y:S02]  /*05f0*/  MUFU.EX2 R9, R12 ;  /* 0x0000000c00097308 */ /* 0x000e640000000800 */
[----:B-1----:R-:W-:-:S04]  /*0600*/  FMUL R9, R10, R9 ;  /* 0x000000090a097220 */ /* 0x002fc80000400000 */
[----:B0-----:R-:W-:-:S05]  /*0610*/  FFMA R8, R8, R9, R11 ;  /* 0x0000000908087223 */ /* 0x001fca000000000b */
[----:B------:R0:W-:Y:S04]  /*0620*/  STS [R5], R8 ;  /* 0x0000000805007388 */ /* 0x0001e80000000800 */
[----:B------:R0:W-:Y:S01]  /*0630*/  STS [R4], R13 ;  /* 0x0000000d04007388 */ /* 0x0001e20000000800 */
[----:B------:R-:W-:Y:S05]  /*0640*/  BRA `(.L_x_8) ;  /* 0x0000000000407947 */ /* 0x000fea0003800000 */
.L_x_9:
[----:B------:R-:W-:Y:S02]  /*0650*/  HFMA2 R10, -RZ, RZ, 0.96630859375, -0.0022525787353515625 ;  /* 0x3bbb989dff0a7431 */ /* 0x000fe400000001ff */
[----:B------:R-:W-:Y:S02]  /*0660*/  IMAD R11, R7, 0x4, R5 ;  /* 0x00000004070b7824 */ /* 0x000fe400078e0205 */
[----:B------:R-:W-:Y:S01]  /*0670*/  FADD R9, -R8, R13 ;  /* 0x0000000d08097221 */ /* 0x000fe20000000100 */
        /* <DEDUP_REMOVED lines=12> */
[----:B------:R1:W-:Y:S02]  /*0740*/  STS [R5], R8 ;  /* 0x0000000805007388 */ /* 0x0003e40000000800 */
.L_x_8:
[----:B------:R-:W-:Y:S05]  /*0750*/  BSYNC.RECONVERGENT B0 ;  /* 0x0000000000007941 */ /* 0x000fea0003800200 */
.L_x_7:
[----:B------:R-:W-:Y:S01]  /*0760*/  BAR.SYNC.DEFER_BLOCKING 0x0 ;  /* 0x0000000000007b1d */ /* 0x000fe20000010000 */
[----:B------:R-:W-:-:S13]  /*0770*/  ISETP.GT.U32.AND P0, PT, R6, 0x3, PT ;  /* 0x000000030600780c */ /* 0x000fda0003f04070 */
[----:B------:R-:W-:Y:S05]  /*0780*/  @P0 BRA `(.L_x_10) ;  /* 0xfffffffc00340947 */ /* 0x000fea000383ffff */
.L_x_6:
[----:B------:R-:W-:Y:S02]  /*0790*/  ISETP.NE.AND P0, PT, R0, RZ, PT ;  /* 0x000000ff0000720c */ /* 0x000fe40003f05270 */
[----:B------:R-:W-:-:S11]  /*07a0*/  ISETP.GE.AND P1, PT, R2, R3, PT ;  /* 0x000000030200720c */ /* 0x000fd60003f26270 */
[----:B01----:R-:W0:Y:S01]  /*07b0*/  @!P0 S2R R5, SR_CgaCtaId ;  /* 0x0000000000058919 */ /* 0x003e220000008800 */
[----:B------:R-:W-:-:S04]  /*07c0*/  @!P0 MOV R0, 0x400 ;  /* 0x0000040000008802 */ /* 0x000fc80000000f00 */
[----:B0-----:R-:W-:-:S05]  /*07d0*/  @!P0 LEA R5, R5, R0, 0x18 ;  /* 0x0000000005058211 */ /* 0x001fca00078ec0ff */
[----:B------:R-:W0:Y:S04]  /*07e0*/  @!P0 LDS R0, [R5+0x800] ;  /* 0x0008000005008984 */ /* 0x000e280000000800 */
[----:B------:R-:W1:Y:S04]  /*07f0*/  @!P0 LDS R4, [R5] ;  /* 0x0000000005048984 */ /* 0x000e680000000800 */
[----:B0-----:R0:W-:Y:S04]  /*0800*/  @!P0 STS [R5+0x1000], R0 ;  /* 0x0010000005008388 */ /* 0x0011e80000000800 */
[----:B-1----:R0:W-:Y:S01]  /*0810*/  @!P0 STS [R5+0x1004], R4 ;  /* 0x0010040405008388 */ /* 0x0021e20000000800 */
[----:B------:R-:W-:Y:S06]  /*0820*/  BAR.SYNC.DEFER_BLOCKING 0x0 ;  /* 0x0000000000007b1d */ /* 0x000fec0000010000 */
[----:B------:R-:W-:Y:S05]  /*0830*/  @P1 EXIT ;  /* 0x000000000000194d */ /* 0x000fea0003800000 */
[----:B------:R-:W1:Y:S01]  /*0840*/  S2UR UR5, SR_CgaCtaId ;  /* 0x00000000000579c3 */ /* 0x000e620000008800 */
[----:B------:R-:W-:-:S07]  /*0850*/  UMOV UR4, 0x400 ;  /* 0x0000040000047882 */ /* 0x000fce0000000000 */
[----:B------:R-:W2:Y:S08]  /*0860*/  LDC.64 R6, c[0x0][0x380] ;  /* 0x0000e000ff067b82 */ /* 0x000eb00000000a00 */
[----:B------:R-:W3:Y:S01]  /*0870*/  LDC.64 R8, c[0x0][0x388] ;  /* 0x0000e200ff087b82 */ /* 0x000ee20000000a00 */
[----:B-1----:R-:W-:Y:S01]  /*0880*/  ULEA UR4, UR5, UR4, 0x18 ;  /* 0x0000000405047291 */ /* 0x002fe2000f8ec0ff */
[----:B------:R-:W1:Y:S08]  /*0890*/  LDCU UR5, c[0x0][0x390] ;  /* 0x00007200ff0577ac */ /* 0x000e700008000800 */
[----:B0-----:R-:W0:Y:S02]  /*08a0*/  LDS.64 R4, [UR4+0x1000] ;  /* 0x00100004ff047984 */ /* 0x001e240008000a00 */
[----:B------:R-:W4:Y:S02]  /*08b0*/  LDCU UR4, c[0x0][0x370] ;  /* 0x00006e00ff0477ac */ /* 0x000f240008000800 */
[----:B-1--4-:R-:W-:-:S12]  /*08c0*/  UIMAD UR4, UR7, UR4, URZ ;  /* 0x00000004070472a4 */ /* 0x012fd8000f8e02ff */
.L_x_13:
[----:B--2---:R-:W-:-:S06]  /*08d0*/  IMAD.WIDE R10, R2, 0x4, R6 ;  /* 0x00000004020a7825 */ /* 0x004fcc00078e0206 */
[----:B------:R-:W0:Y:S01]  /*08e0*/  LDG.E R11, desc[UR8][R10.64] ;  /* 0x000000080a0b7981 */ /* 0x000e22000c1e1900 */
[----:B------:R-:W-:Y:S02]  /*08f0*/  HFMA2 R3, -RZ, RZ, 0.96630859375, -0.0022525787353515625 ;  /* 0x3bbb989dff037431 */ /* 0x000fe400000001ff */
[----:B------:R-:W-:Y:S01]  /*0900*/  IMAD.MOV.U32 R12, RZ, RZ, 0x437c0000 ;  /* 0x437c0000ff0c7424 */ /* 0x000fe200078e00ff */
[----:B------:R-:W-:Y:S01]  /*0910*/  BSSY.RECONVERGENT B0, `(.L_x_11) ;  /* 0x0000015000007945 */ /* 0x000fe20003800200 */
[----:B0-----:R-:W-:-:S04]  /*0920*/  FADD R0, -R4, R11 ;  /* 0x0000000b04007221 */ /* 0x001fc80000000100 */
[----:B------:R-:W-:-:S04]  /*0930*/  FFMA.SAT R3, R0, R3, 0.5 ;  /* 0x3f00000000037423 */ /* 0x000fc80000002003 */
[----:B------:R-:W-:Y:S02]  /*0940*/  FFMA.RM R3, R3, R12, 12582913 ;  /* 0x4b40000103037423 */ /* 0x000fe4000000400c */
[----:B------:R-:W0:Y:S02]  /*0950*/  MUFU.RCP R12, R5 ;  /* 0x00000005000c7308 */ /* 0x000e240000001000 */
[----:B------:R-:W-:-:S04]  /*0960*/  FADD R13, R3, -12583039 ;  /* 0xcb40007f030d7421 */ /* 0x000fc80000000000 */
[----:B------:R-:W-:-:S04]  /*0970*/  FFMA R13, R0, 1.4426950216293334961, -R13 ;  /* 0x3fb8aa3b000d7823 */ /* 0x000fc8000000080d */
[----:B------:R-:W-:Y:S01]  /*0980*/  FFMA R13, R0, 1.925963033500011079e-08, R13 ;  /* 0x32a57060000d7823 */ /* 0x000fe2000000000d */
[----:B------:R-:W-:-:S05]  /*0990*/  SHF.L.U32 R0, R3, 0x17, RZ ;  /* 0x0000001703007819 */ /* 0x000fca00000006ff */
[----:B------:R-:W1:Y:S01]  /*09a0*/  MUFU.EX2 R13, R13 ;  /* 0x0000000d000d7308 */ /* 0x000e620000000800 */
[----:B0-----:R-:W-:-:S04]  /*09b0*/  FFMA R3, R12, -R5, 1 ;  /* 0x3f8000000c037423 */ /* 0x001fc80000000805 */
[----:B------:R-:W-:Y:S01]  /*09c0*/  FFMA R3, R12, R3, R12 ;  /* 0x000000030c037223 */ /* 0x000fe2000000000c */
[----:B-1----:R-:W-:-:S04]  /*09d0*/  FMUL R0, R0, R13 ;  /* 0x0000000d00007220 */ /* 0x002fc80000400000 */
[----:B------:R-:W0:Y:S01]  /*09e0*/  FCHK P0, R0, R5 ;  /* 0x0000000500007302 */ /* 0x000e220000000000 */
[----:B------:R-:W-:-:S04]  /*09f0*/  FFMA R10, R0, R3, RZ ;  /* 0x00000003000a7223 */ /* 0x000fc800000000ff */
[----:B------:R-:W-:-:S04]  /*0a00*/  FFMA R11, R10, -R5, R0 ;  /* 0x800000050a0b7223 */ /* 0x000fc80000000000 */
[----:B------:R-:W-:Y:S01]  /*0a10*/  FFMA R3, R3, R11, R10 ;  /* 0x0000000b03037223 */ /* 0x000fe2000000000a */
[----:B0-----:R-:W-:Y:S06]  /*0a20*/  @!P0 BRA `(.L_x_12) ;  /* 0x00000000000c8947 */ /* 0x001fec0003800000 */
[----:B------:R-:W-:-:S07]  /*0a30*/  MOV R10, 0xa50 ;  /* 0x00000a50000a7802 */ /* 0x000fce0000000f00 */
[----:B---3--:R-:W-:Y:S05]  /*0a40*/  CALL.REL.NOINC `($__internal_0_$__cuda_sm3x_div_rn_noftz_f32_slowpath) ;  /* 0x0000000000207944 */ /* 0x008fea0003c00000 */
[----:B------:R-:W-:-:S07]  /*0a50*/  IMAD.MOV.U32 R3, RZ, RZ, R0 ;  /* 0x000000ffff037224 */ /* 0x000fce00078e0000 */
.L_x_12:
[----:B------:R-:W-:Y:S05]  /*0a60*/  BSYNC.RECONVERGENT B0 ;  /* 0x0000000000007941 */ /* 0x000fea0003800200 */
.L_x_11:
[C---:B---3--:R-:W-:Y:S01]  /*0a70*/  IMAD.WIDE R10, R2.reuse, 0x4, R8 ;  /* 0x00000004020a7825 */ /* 0x048fe200078e0208 */
[----:B------:R-:W-:-:S04]  /*0a80*/  IADD3 R2, PT, PT, R2, UR4, RZ ;  /* 0x0000000402027c10 */ /* 0x000fc8000fffe0ff */
[----:B------:R1:W-:Y:S01]  /*0a90*/  STG.E desc[UR8][R10.64], R3 ;  /* 0x000000030a007986 */ /* 0x0003e2000c101908 */
[----:B------:R-:W-:-:S13]  /*0aa0*/  ISETP.GE.AND P0, PT, R2, UR5, PT ;  /* 0x0000000502007c0c */ /* 0x000fda000bf06270 */
[----:B-1----:R-:W-:Y:S05]  /*0ab0*/  @!P0 BRA `(.L_x_13) ;  /* 0xfffffffc00848947 */ /* 0x002fea000383ffff */
[----:B------:R-:W-:Y:S05]  /*0ac0*/  EXIT ;  /* 0x000000000000794d */ /* 0x000fea0003800000 */
        .weak           $__internal_0_$__cuda_sm3x_div_rn_noftz_f32_slowpath
        .type           $__internal_0_$__cuda_sm3x_div_rn_noftz_f32_slowpath,@function
        .size           $__internal_0_$__cuda_sm3x_div_rn_noftz_f32_slowpath,(.L_x_26 - $__internal_0_$__cuda_sm3x_div_rn_noftz_f32_slowpath)
$__internal_0_$__cuda_sm3x_div_rn_noftz_f32_slowpath:
[----:B------:R-:W-:Y:S01]  /*0ad0*/  SHF.R.U32.HI R12, RZ, 0x17, R5 ;  /* 0x00000017ff0c7819 */ /* 0x000fe20000011605 */
[----:B------:R-:W-:Y:S01]  /*0ae0*/  BSSY.RECONVERGENT B1, `(.L_x_14) ;  /* 0x0000065000017945 */ /* 0x000fe20003800200 */
[--C-:B------:R-:W-:Y:S01]  /*0af0*/  SHF.R.U32.HI R3, RZ, 0x17, R0.reuse ;  /* 0x00000017ff037819 */ /* 0x100fe20000011600 */
[----:B------:R-:W-:Y:S01]  /*0b00*/  IMAD.MOV.U32 R13, RZ, RZ, R0 ;  /* 0x000000ffff0d7224 */ /* 0x000fe200078e0000 */
[----:B------:R-:W-:Y:S02]  /*0b10*/  LOP3.LUT R12, R12, 0xff, RZ, 0xc0, !PT ;  /* 0x000000ff0c0c7812 */ /* 0x000fe400078ec0ff */
[----:B------:R-:W-:Y:S02]  /*0b20*/  LOP3.LUT R16, R3, 0xff, RZ, 0xc0, !PT ;  /* 0x000000ff03107812 */ /* 0x000fe400078ec0ff */
[----:B------:R-:W-:Y:S01]  /*0b30*/  MOV R14, R5 ;  /* 0x00000005000e7202 */ /* 0x000fe20000000f00 */
[----:B------:R-:W-:Y:S01]  /*0b40*/  VIADD R15, R12, 0xffffffff ;  /* 0xffffffff0c0f7836 */ /* 0x000fe20000000000 */
[----:B------:R-:W-:-:S04]  /*0b50*/  IADD3 R17, PT, PT, R16, -0x1, RZ ;  /* 0xffffffff10117810 */ /* 0x000fc80007ffe0ff */
[----:B------:R-:W-:-:S04]  /*0b60*/  ISETP.GT.U32.AND P0, PT, R15, 0xfd, PT ;  /* 0x000000fd0f00780c */ /* 0x000fc80003f04070 */
[----:B------:R-:W-:-:S13]  /*0b70*/  ISETP.GT.U32.OR P0, PT, R17, 0xfd, P0 ;  /* 0x000000fd1100780c */ /* 0x000fda0000704470 */
[----:B------:R-:W-:Y:S01]  /*0b80*/  @!P0 IMAD.MOV.U32 R11, RZ, RZ, RZ ;  /* 0x000000ffff0b8224 */ /* 0x000fe200078e00ff */
[----:B------:R-:W-:Y:S06]  /*0b90*/  @!P0 BRA `(.L_x_15) ;  /* 0x0000000000608947 */ /* 0x000fec0003800000 */
[----:B------:R-:W-:Y:S02]  /*0ba0*/  FSETP.GTU.FTZ.AND P1, PT, |R5|, +INF , PT ;  /* 0x7f8000000500780b */ /* 0x000fe40003f3c200 */
[----:B------:R-:W-:Y:S02]  /*0bb0*/  FSETP.GTU.FTZ.AND P0, PT, |R0|, +INF , PT ;  /* 0x7f8000000000780b */ /* 0x000fe40003f1c200 */
[----:B------:R-:W-:Y:S02]  /*0bc0*/  MOV R3, R5 ;  /* 0x0000000500037202 */ /* 0x000fe40000000f00 */
[----:B------:R-:W-:-:S13]  /*0bd0*/  PLOP3.LUT P0, PT, P0, P1, PT, 0xf8, 0x8f ;  /* 0x00000000008f781c */ /* 0x000fda0000703f70 */
[----:B------:R-:W-:Y:S05]  /*0be0*/  @P0 BRA `(.L_x_16) ;  /* 0x00000004004c0947 */ /* 0x000fea0003800000 */
[----:B------:R-:W-:-:S13]  /*0bf0*/  LOP3.LUT P0, RZ, R14, 0x7fffffff, R13, 0xc8, !PT ;  /* 0x7fffffff0eff7812 */ /* 0x000fda000780c80d */
[----:B------:R-:W-:Y:S05]  /*0c00*/  @!P0 BRA `(.L_x_17) ;  /* 0x00000004003c8947 */ /* 0x000fea0003800000 */
[C---:B------:R-:W-:Y:S02]  /*0c10*/  FSETP.NEU.FTZ.AND P2, PT, |R0|.reuse, +INF , PT ;  /* 0x7f8000000000780b */ /* 0x040fe40003f5d200 */
[----:B------:R-:W-:Y:S02]  /*0c20*/  FSETP.NEU.FTZ.AND P1, PT, |R3|, +INF , PT ;  /* 0x7f8000000300780b */ /* 0x000fe40003f3d200 */
[----:B------:R-:W-:-:S11]  /*0c30*/  FSETP.NEU.FTZ.AND P0, PT, |R0|, +INF , PT ;  /* 0x7f8000000000780b */ /* 0x000fd60003f1d200 */
[----:B------:R-:W-:Y:S05]  /*0c40*/  @!P1 BRA !P2, `(.L_x_17) ;  /* 0x00000004002c9947 */ /* 0x000fea0005000000 */
[----:B------:R-:W-:-:S04]  /*0c50*/  LOP3.LUT P2, RZ, R13, 0x7fffffff, RZ, 0xc0, !PT ;  /* 0x7fffffff0dff7812 */ /* 0x000fc8000784c0ff */
[----:B------:R-:W-:-:S13]  /*0c60*/  PLOP3.LUT P1, PT, P1, P2, PT, 0x2f, 0xf2 ;  /* 0x0000000000f2781c */ /* 0x000fda0000f24577 */
[----:B------:R-:W-:Y:S05]  /*0c70*/  @P1 BRA `(.L_x_18) ;  /* 0x0000000400181947 */ /* 0x000fea0003800000 */
[----:B------:R-:W-:-:S04]  /*0c80*/  LOP3.LUT P1, RZ, R14, 0x7fffffff, RZ, 0xc0, !PT ;  /* 0x7fffffff0eff7812 */ /* 0x000fc8000782c0ff */
[----:B------:R-:W-:-:S13]  /*0c90*/  PLOP3.LUT P0, PT, P0, P1, PT, 0x2f, 0xf2 ;  /* 0x0000000000f2781c */ /* 0x000fda0000702577 */
[----:B------:R-:W-:Y:S05]  /*0ca0*/  @P0 BRA `(.L_x_19) ;  /* 0x0000000400000947 */ /* 0x000fea0003800000 */
[----:B------:R-:W-:Y:S02]  /*0cb0*/  ISETP.GE.AND P0, PT, R17, RZ, PT ;  /* 0x000000ff1100720c */ /* 0x000fe40003f06270 */
[----:B------:R-:W-:-:S11]  /*0cc0*/  ISETP.GE.AND P1, PT, R15, RZ, PT ;  /* 0x000000ff0f00720c */ /* 0x000fd60003f26270 */
[----:B------:R-:W-:Y:S01]  /*0cd0*/  @P0 IMAD.MOV.U32 R11, RZ, RZ, RZ ;  /* 0x000000ffff0b0224 */ /* 0x000fe200078e00ff */
[----:B------:R-:W-:Y:S01]  /*0ce0*/  @!P0 MOV R11, 0xffffffc0 ;  /* 0xffffffc0000b8802 */ /* 0x000fe20000000f00 */
[----:B------:R-:W-:Y:S01]  /*0cf0*/  @!P0 FFMA R13, R0, 1.84467440737095516160e+19, RZ ;  /* 0x5f800000000d8823 */ /* 0x000fe200000000ff */
[----:B------:R-:W-:-:S03]  /*0d00*/  @!P1 FFMA R14, R3, 1.84467440737095516160e+19, RZ ;  /* 0x5f800000030e9823 */ /* 0x000fc600000000ff */
[----:B------:R-:W-:-:S07]  /*0d10*/  @!P1 VIADD R11, R11, 0x40 ;  /* 0x000000400b0b9836 */ /* 0x000fce0000000000 */
.L_x_15:
[----:B------:R-:W-:Y:S01]  /*0d20*/  LEA R3, R12, 0xc0800000, 0x17 ;  /* 0xc08000000c037811 */ /* 0x000fe200078eb8ff */
[----:B------:R-:W-:Y:S03]  /*0d30*/  BSSY.RECONVERGENT B2, `(.L_x_20) ;  /* 0x0000036000027945 */ /* 0x000fe60003800200 */
[----:B------:R-:W-:Y:S01]  /*0d40*/  IADD3 R14, PT, PT, -R3, R14, RZ ;  /* 0x0000000e030e7210 */ /* 0x000fe20007ffe1ff */
[----:B------:R-:W-:-:S03]  /*0d50*/  VIADD R3, R16, 0xffffff81 ;  /* 0xffffff8110037836 */ /* 0x000fc60000000000 */
[----:B------:R-:W0:Y:S01]  /*0d60*/  MUFU.RCP R15, R14 ;  /* 0x0000000e000f7308 */ /* 0x000e220000001000 */
[----:B------:R-:W-:Y:S01]  /*0d70*/  FADD.FTZ R17, -R14, -RZ ;  /* 0x800000ff0e117221 */ /* 0x000fe20000010100 */
[C---:B------:R-:W-:Y:S01]  /*0d80*/  IMAD R0, R3.reuse, -0x800000, R13 ;  /* 0xff80000003007824 */ /* 0x040fe200078e020d */
[----:B------:R-:W-:-:S04]  /*0d90*/  IADD3 R12, PT, PT, R3, 0x7f, -R12 ;  /* 0x0000007f030c7810 */ /* 0x000fc80007ffe80c */
[----:B------:R-:W-:Y:S01]  /*0da0*/  IADD3 R12, PT, PT, R12, R11, RZ ;  /* 0x0000000b0c0c7210 */ /* 0x000fe20007ffe0ff */
[----:B0-----:R-:W-:-:S04]  /*0db0*/  FFMA R16, R15, R17, 1 ;  /* 0x3f8000000f107423 */ /* 0x001fc80000000011 */
[----:B------:R-:W-:-:S04]  /*0dc0*/  FFMA R18, R15, R16, R15 ;  /* 0x000000100f127223 */ /* 0x000fc8000000000f */
[----:B------:R-:W-:-:S04]  /*0dd0*/  FFMA R13, R0, R18, RZ ;  /* 0x00000012000d7223 */ /* 0x000fc800000000ff */
[----:B------:R-:W-:-:S04]  /*0de0*/  FFMA R16, R17, R13, R0 ;  /* 0x0000000d11107223 */ /* 0x000fc80000000000 */
[----:B------:R-:W-:-:S04]  /*0df0*/  FFMA R13, R18, R16, R13 ;  /* 0x00000010120d7223 */ /* 0x000fc8000000000d */
[----:B------:R-:W-:-:S04]  /*0e00*/  FFMA R16, R17, R13, R0 ;  /* 0x0000000d11107223 */ /* 0x000fc80000000000 */
[----:B------:R-:W-:-:S05]  /*0e10*/  FFMA R0, R18, R16, R13 ;  /* 0x0000001012007223 */ /* 0x000fca000000000d */
[----:B------:R-:W-:-:S04]  /*0e20*/  SHF.R.U32.HI R3, RZ, 0x17, R0 ;  /* 0x00000017ff037819 */ /* 0x000fc80000011600 */
[----:B------:R-:W-:-:S05]  /*0e30*/  LOP3.LUT R3, R3, 0xff, RZ, 0xc0, !PT ;  /* 0x000000ff03037812 */ /* 0x000fca00078ec0ff */
[----:B------:R-:W-:-:S05]  /*0e40*/  IMAD.IADD R15, R3, 0x1, R12 ;  /* 0x00000001030f7824 */ /* 0x000fca00078e020c */
[----:B------:R-:W-:-:S04]  /*0e50*/  IADD3 R3, PT, PT, R15, -0x1, RZ ;  /* 0xffffffff0f037810 */ /* 0x000fc80007ffe0ff */
[----:B------:R-:W-:-:S13]  /*0e60*/  ISETP.GE.U32.AND P0, PT, R3, 0xfe, PT ;  /* 0x000000fe0300780c */ /* 0x000fda0003f06070 */
[----:B------:R-:W-:Y:S05]  /*0e70*/  @!P0 BRA `(.L_x_21) ;  /* 0x0000000000808947 */ /* 0x000fea0003800000 */
[----:B------:R-:W-:-:S13]  /*0e80*/  ISETP.GT.AND P0, PT, R15, 0xfe, PT ;  /* 0x000000fe0f00780c */ /* 0x000fda0003f04270 */
[----:B------:R-:W-:Y:S05]  /*0e90*/  @P0 BRA `(.L_x_22) ;  /* 0x00000000006c0947 */ /* 0x000fea0003800000 */
[----:B------:R-:W-:-:S13]  /*0ea0*/  ISETP.GE.AND P0, PT, R15, 0x1, PT ;  /* 0x000000010f00780c */ /* 0x000fda0003f06270 */
[----:B------:R-:W-:Y:S05]  /*0eb0*/  @P0 BRA `(.L_x_23) ;  /* 0x0000000000740947 */ /* 0x000fea0003800000 */
[----:B------:R-:W-:Y:S02]  /*0ec0*/  ISETP.GE.AND P0, PT, R15, -0x18, PT ;  /* 0xffffffe80f00780c */ /* 0x000fe40003f06270 */
[----:B------:R-:W-:-:S11]  /*0ed0*/  LOP3.LUT R0, R0, 0x80000000, RZ, 0xc0, !PT ;  /* 0x8000000000007812 */ /* 0x000fd600078ec0ff */
[----:B------:R-:W-:Y:S05]  /*0ee0*/  @!P0 BRA `(.L_x_23) ;  /* 0x0000000000688947 */ /* 0x000fea0003800000 */
[CCC-:B------:R-:W-:Y:S01]  /*0ef0*/  FFMA.RZ R3, R18.reuse, R16.reuse, R13.reuse ;  /* 0x0000001012037223 */ /* 0x1c0fe2000000c00d */
[C---:B------:R-:W-:Y:S02]  /*0f00*/  VIADD R14, R15.reuse, 0x20 ;  /* 0x000000200f0e7836 */ /* 0x040fe40000000000 */
[CCC-:B------:R-:W-:Y:S01]  /*0f10*/  FFMA.RM R12, R18.reuse, R16.reuse, R13.reuse ;  /* 0x00000010120c7223 */ /* 0x1c0fe2000000400d */
[----:B------:R-:W-:Y:S02]  /*0f20*/  ISETP.NE.AND P2, PT, R15, RZ, PT ;  /* 0x000000ff0f00720c */ /* 0x000fe40003f45270 */
[----:B------:R-:W-:Y:S01]  /*0f30*/  LOP3.LUT R11, R3, 0x7fffff, RZ, 0xc0, !PT ;  /* 0x007fffff030b7812 */ /* 0x000fe200078ec0ff */
[----:B------:R-:W-:Y:S01]  /*0f40*/  FFMA.RP R3, R18, R16, R13 ;  /* 0x0000001012037223 */ /* 0x000fe2000000800d */
[----:B------:R-:W-:Y:S02]  /*0f50*/  ISETP.NE.AND P1, PT, R15, RZ, PT ;  /* 0x000000ff0f00720c */ /* 0x000fe40003f25270 */
[----:B------:R-:W-:-:S02]  /*0f60*/  LOP3.LUT R11, R11, 0x800000, RZ, 0xfc, !PT ;  /* 0x008000000b0b7812 */ /* 0x000fc400078efcff */
[----:B------:R-:W-:Y:S02]  /*0f70*/  IADD3 R13, PT, PT, -R15, RZ, RZ ;  /* 0x000000ff0f0d7210 */ /* 0x000fe40007ffe1ff */
[----:B------:R-:W-:Y:S02]  /*0f80*/  SHF.L.U32 R14, R11, R14, RZ ;  /* 0x0000000e0b0e7219 */ /* 0x000fe400000006ff */
[----:B------:R-:W-:Y:S02]  /*0f90*/  FSETP.NEU.FTZ.AND P0, PT, R3, R12, PT ;  /* 0x0000000c0300720b */ /* 0x000fe40003f1d000 */
[----:B------:R-:W-:Y:S02]  /*0fa0*/  SEL R12, R13, RZ, P2 ;  /* 0x000000ff0d0c7207 */ /* 0x000fe40001000000 */
[----:B------:R-:W-:Y:S02]  /*0fb0*/  ISETP.NE.AND P1, PT, R14, RZ, P1 ;  /* 0x000000ff0e00720c */ /* 0x000fe40000f25270 */
[----:B------:R-:W-:-:S02]  /*0fc0*/  SHF.R.U32.HI R12, RZ, R12, R11 ;  /* 0x0000000cff0c7219 */ /* 0x000fc4000001160b */
[----:B------:R-:W-:Y:S02]  /*0fd0*/  PLOP3.LUT P0, PT, P0, P1, PT, 0xf8, 0x8f ;  /* 0x00000000008f781c */ /* 0x000fe40000703f70 */
[----:B------:R-:W-:Y:S02]  /*0fe0*/  SHF.R.U32.HI R14, RZ, 0x1, R12 ;  /* 0x00000001ff0e7819 */ /* 0x000fe4000001160c */
[----:B------:R-:W-:-:S04]  /*0ff0*/  SEL R3, RZ, 0x1, !P0 ;  /* 0x00000001ff037807 */ /* 0x000fc80004000000 */
[----:B------:R-:W-:-:S04]  /*1000*/  LOP3.LUT R3, R3, 0x1, R14, 0xf8, !PT ;  /* 0x0000000103037812 */ /* 0x000fc800078ef80e */
[----:B------:R-:W-:-:S05]  /*1010*/  LOP3.LUT R3, R3, R12, RZ, 0xc0, !PT ;  /* 0x0000000c03037212 */ /* 0x000fca00078ec0ff */
[----:B------:R-:W-:-:S05]  /*1020*/  IMAD.IADD R3, R14, 0x1, R3 ;  /* 0x000000010e037824 */ /* 0x000fca00078e0203 */
[----:B------:R-:W-:Y:S01]  /*1030*/  LOP3.LUT R0, R3, R0, RZ, 0xfc, !PT ;  /* 0x0000000003007212 */ /* 0x000fe200078efcff */
[----:B------:R-:W-:Y:S06]  /*1040*/  BRA `(.L_x_23) ;  /* 0x0000000000107947 */ /* 0x000fec0003800000 */
.L_x_22:
[----:B------:R-:W-:-:S04]  /*1050*/  LOP3.LUT R0, R0, 0x80000000, RZ, 0xc0, !PT ;  /* 0x8000000000007812 */ /* 0x000fc800078ec0ff */
[----:B------:R-:W-:Y:S01]  /*1060*/  LOP3.LUT R0, R0, 0x7f800000, RZ, 0xfc, !PT ;  /* 0x7f80000000007812 */ /* 0x000fe200078efcff */
[----:B------:R-:W-:Y:S06]  /*1070*/  BRA `(.L_x_23) ;  /* 0x0000000000047947 */ /* 0x000fec0003800000 */
.L_x_21:
[----:B------:R-:W-:-:S07]  /*1080*/  LEA R0, R12, R0, 0x17 ;  /* 0x000000000c007211 */ /* 0x000fce00078eb8ff */
.L_x_23:
[----:B------:R-:W-:Y:S05]  /*1090*/  BSYNC.RECONVERGENT B2 ;  /* 0x0000000000027941 */ /* 0x000fea0003800200 */
.L_x_20:
[----:B------:R-:W-:Y:S05]  /*10a0*/  BRA `(.L_x_24) ;  /* 0x0000000000207947 */ /* 0x000fea0003800000 */
.L_x_19:
[----:B------:R-:W-:-:S04]  /*10b0*/  LOP3.LUT R0, R14, 0x80000000, R13, 0x48, !PT ;  /* 0x800000000e007812 */ /* 0x000fc800078e480d */
[----:B------:R-:W-:Y:S01]  /*10c0*/  LOP3.LUT R0, R0, 0x7f800000, RZ, 0xfc, !PT ;  /* 0x7f80000000007812 */ /* 0x000fe200078efcff */
[----:B------:R-:W-:Y:S06]  /*10d0*/  BRA `(.L_x_24) ;  /* 0x0000000000147947 */ /* 0x000fec0003800000 */
.L_x_18:
[----:B------:R-:W-:Y:S01]  /*10e0*/  LOP3.LUT R0, R14, 0x80000000, R13, 0x48, !PT ;  /* 0x800000000e007812 */ /* 0x000fe200078e480d */
[----:B------:R-:W-:Y:S06]  /*10f0*/  BRA `(.L_x_24) ;  /* 0x00000000000c7947 */ /* 0x000fec0003800000 */
.L_x_17:
[----:B------:R-:W0:Y:S01]  /*1100*/  MUFU.RSQ R0, -QNAN ;  /* 0xffc0000000007908 */ /* 0x000e220000001400 */
[----:B------:R-:W-:Y:S05]  /*1110*/  BRA `(.L_x_24) ;  /* 0x0000000000047947 */ /* 0x000fea0003800000 */
.L_x_16:
[----:B------:R-:W-:-:S07]  /*1120*/  FADD.FTZ R0, R0, R3 ;  /* 0x0000000300007221 */ /* 0x000fce0000010000 */
.L_x_24:
[----:B------:R-:W-:Y:S05]  /*1130*/  BSYNC.RECONVERGENT B1 ;  /* 0x0000000000017941 */ /* 0x000fea0003800200 */
.L_x_14:
[----:B------:R-:W-:-:S04]  /*1140*/  HFMA2 R11, -RZ, RZ, 0, 0 ;  /* 0x00000000ff0b7431 */ /* 0x000fc800000001ff */
[----:B0-----:R-:W-:Y:S05]  /*1150*/  RET.REL.NODEC R10 `(_Z14softmax_kernelPKfPfi) ;  /* 0xffffffec0aa87950 */ /* 0x001fea0003c3ffff */
.L_x_25:
[----:B------:R-:W-:-:S00]  /*1160*/  BRA `(.L_x_25) ;  /* 0xfffffffc00fc7947 */ /* 0x000fc0000383ffff */
[----:B------:R-:W-:-:S00]  /*1170*/  NOP ;  /* 0x0000000000007918 */ /* 0x000fc00000000000 */
        /* <DEDUP_REMOVED lines=8> */
.L_x_26:


//--------------------- .nv.shared._Z14softmax_kernelPKfPfi --------------------------
	.section	.nv.shared._Z14softmax_kernelPKfPfi,"aw",@nobits
	.sectionflags	@""
	.align	4
.nv.shared._Z14softmax_kernelPKfPfi:
	.zero		5128


//--------------------- .nv.shared.reserved.0     --------------------------
	.section	.nv.shared.reserved.0,"aw",@nobits
	.weak		__nv_reservedSMEM_offset_0_alias
	.size		__nv_reservedSMEM_offset_0_alias, 0, 64
	.other		__nv_reservedSMEM_offset_0_alias,@"STO_CUDA_RESERVED_SHARED STV_DEFAULT"
__nv_reservedSMEM_offset_0_alias:
	.zero		0
	.zero		64


//--------------------- .nv.constant0._Z14softmax_kernelPKfPfi --------------------------
	.section	.nv.constant0._Z14softmax_kernelPKfPfi,"a",@progbits
	.sectionflags	@""
	.align	4
.nv.constant0._Z14softmax_kernelPKfPfi:
	.zero		916


//--------------------- SYMBOLS --------------------------

	.type		.nv.reservedSmem.offset0,@object
	.size		.nv.reservedSmem.offset0,0x4
	.type		.nv.reservedSmem.cap,@object
	.size		.nv.reservedSmem.cap,0x4
